//
// Generated by NVIDIA NVVM Compiler
//
// Compiler Build ID: CL-36424714
// Cuda compilation tools, release 13.0, V13.0.88
// Based on NVVM 20.0.0
//

.version 9.0
.target sm_100
.address_size 64

	// .globl	_Z17WindowColvolutionPfS_S_iii
// _ZZ17WindowColvolutionPfS_S_iiiE3shm has been demoted

.visible .entry _Z17WindowColvolutionPfS_S_iii(
	.param .u64 .ptr .align 1 _Z17WindowColvolutionPfS_S_iii_param_0,
	.param .u64 .ptr .align 1 _Z17WindowColvolutionPfS_S_iii_param_1,
	.param .u64 .ptr .align 1 _Z17WindowColvolutionPfS_S_iii_param_2,
	.param .u32 _Z17WindowColvolutionPfS_S_iii_param_3,
	.param .u32 _Z17WindowColvolutionPfS_S_iii_param_4,
	.param .u32 _Z17WindowColvolutionPfS_S_iii_param_5
)
{
	.reg .pred 	%p<70>;
	.reg .b32 	%r<170>;
	.reg .b32 	%f<78>;
	.reg .b64 	%rd<46>;
	// demoted variable
	.shared .align 4 .b8 _ZZ17WindowColvolutionPfS_S_iiiE3shm[4096];
	ld.param.u64 	%rd4, [_Z17WindowColvolutionPfS_S_iii_param_0];
	ld.param.u64 	%rd5, [_Z17WindowColvolutionPfS_S_iii_param_1];
	ld.param.u32 	%r63, [_Z17WindowColvolutionPfS_S_iii_param_3];
	ld.param.u32 	%r64, [_Z17WindowColvolutionPfS_S_iii_param_4];
	ld.param.u32 	%r65, [_Z17WindowColvolutionPfS_S_iii_param_5];
	cvta.to.global.u64 	%rd1, %rd4;
	cvta.to.global.u64 	%rd2, %rd5;
	shr.u32 	%r66, %r65, 31;
	add.s32 	%r67, %r65, %r66;
	shr.s32 	%r1, %r67, 1;
	and.b32  	%r68, %r67, -2;
	sub.s32 	%r2, 32, %r68;
	mov.u32 	%r69, %ctaid.x;
	mul.lo.s32 	%r3, %r2, %r69;
	mov.u32 	%r4, %tid.x;
	sub.s32 	%r70, %r4, %r1;
	add.s32 	%r5, %r70, %r3;
	mov.u32 	%r71, %ctaid.y;
	mul.lo.s32 	%r6, %r2, %r71;
	mov.u32 	%r7, %tid.y;
	sub.s32 	%r72, %r7, %r1;
	add.s32 	%r8, %r72, %r6;
	setp.gt.u32 	%p5, %r7, 31;
	@%p5 bra 	$L__BB0_30;
	sub.s32 	%r9, %r3, %r1;
	sub.s32 	%r10, %r6, %r1;
	mov.u32 	%r11, %ntid.x;
	add.s32 	%r12, %r4, %r11;
	max.u32 	%r73, %r12, 32;
	setp.lt.u32 	%p6, %r12, 32;
	selp.u32 	%r74, 1, 0, %p6;
	add.s32 	%r75, %r12, %r74;
	sub.s32 	%r76, %r73, %r75;
	div.u32 	%r77, %r76, %r11;
	add.s32 	%r13, %r77, %r74;
	and.b32  	%r14, %r13, 3;
	add.s32 	%r15, %r9, %r4;
	setp.lt.s32 	%p7, %r15, 0;
	setp.ge.s32 	%p8, %r15, %r64;
	or.pred  	%p1, %p7, %p8;
	add.s32 	%r16, %r15, %r11;
	setp.lt.s32 	%p9, %r16, 0;
	setp.ge.s32 	%p10, %r16, %r64;
	or.pred  	%p2, %p9, %p10;
	add.s32 	%r17, %r12, %r11;
	add.s32 	%r18, %r16, %r11;
	setp.lt.s32 	%p11, %r18, 0;
	setp.ge.s32 	%p12, %r18, %r64;
	or.pred  	%p3, %p11, %p12;
	mov.u32 	%r159, %r7;
$L__BB0_2:
	setp.gt.u32 	%p13, %r4, 31;
	@%p13 bra 	$L__BB0_29;
	setp.eq.s32 	%p14, %r14, 3;
	add.s32 	%r78, %r10, %r159;
	setp.lt.s32 	%p15, %r78, 0;
	setp.ge.s32 	%p16, %r78, %r63;
	or.pred  	%p4, %p15, %p16;
	shl.b32 	%r79, %r159, 7;
	mov.u32 	%r80, _ZZ17WindowColvolutionPfS_S_iiiE3shm;
	add.s32 	%r20, %r80, %r79;
	mul.lo.s32 	%r21, %r78, %r64;
	mov.u32 	%r160, %r4;
	@%p14 bra 	$L__BB0_15;
	or.pred  	%p17, %p1, %p4;
	not.pred 	%p18, %p17;
	@%p18 bra 	$L__BB0_6;
	shl.b32 	%r84, %r4, 2;
	add.s32 	%r85, %r20, %r84;
	mov.b32 	%r86, 0;
	st.shared.u32 	[%r85], %r86;
	bra.uni 	$L__BB0_7;
$L__BB0_6:
	add.s32 	%r81, %r15, %r21;
	mul.wide.s32 	%rd6, %r81, 4;
	add.s64 	%rd7, %rd1, %rd6;
	ld.global.f32 	%f15, [%rd7];
	shl.b32 	%r82, %r4, 2;
	add.s32 	%r83, %r20, %r82;
	st.shared.f32 	[%r83], %f15;
$L__BB0_7:
	setp.eq.s32 	%p19, %r14, 0;
	mov.u32 	%r160, %r12;
	@%p19 bra 	$L__BB0_15;
	or.pred  	%p20, %p2, %p4;
	not.pred 	%p21, %p20;
	@%p21 bra 	$L__BB0_10;
	shl.b32 	%r90, %r12, 2;
	add.s32 	%r91, %r20, %r90;
	mov.b32 	%r92, 0;
	st.shared.u32 	[%r91], %r92;
	bra.uni 	$L__BB0_11;
$L__BB0_10:
	add.s32 	%r87, %r16, %r21;
	mul.wide.s32 	%rd8, %r87, 4;
	add.s64 	%rd9, %rd1, %rd8;
	ld.global.f32 	%f16, [%rd9];
	shl.b32 	%r88, %r12, 2;
	add.s32 	%r89, %r20, %r88;
	st.shared.f32 	[%r89], %f16;
$L__BB0_11:
	setp.eq.s32 	%p22, %r14, 1;
	mov.u32 	%r160, %r17;
	@%p22 bra 	$L__BB0_15;
	or.pred  	%p23, %p3, %p4;
	add.s32 	%r160, %r17, %r11;
	not.pred 	%p24, %p23;
	@%p24 bra 	$L__BB0_14;
	shl.b32 	%r96, %r17, 2;
	add.s32 	%r97, %r20, %r96;
	mov.b32 	%r98, 0;
	st.shared.u32 	[%r97], %r98;
	bra.uni 	$L__BB0_15;
$L__BB0_14:
	add.s32 	%r93, %r18, %r21;
	mul.wide.s32 	%rd10, %r93, 4;
	add.s64 	%rd11, %rd1, %rd10;
	ld.global.f32 	%f17, [%rd11];
	shl.b32 	%r94, %r17, 2;
	add.s32 	%r95, %r20, %r94;
	st.shared.f32 	[%r95], %f17;
$L__BB0_15:
	setp.lt.u32 	%p25, %r13, 3;
	@%p25 bra 	$L__BB0_29;
$L__BB0_16:
	add.s32 	%r26, %r9, %r160;
	setp.lt.s32 	%p26, %r26, 0;
	setp.ge.s32 	%p27, %r26, %r64;
	or.pred  	%p28, %p26, %p27;
	or.pred  	%p29, %p28, %p4;
	@%p29 bra 	$L__BB0_18;
	add.s32 	%r99, %r26, %r21;
	mul.wide.s32 	%rd12, %r99, 4;
	add.s64 	%rd13, %rd1, %rd12;
	ld.global.f32 	%f18, [%rd13];
	shl.b32 	%r100, %r160, 2;
	add.s32 	%r101, %r20, %r100;
	st.shared.f32 	[%r101], %f18;
	bra.uni 	$L__BB0_19;
$L__BB0_18:
	shl.b32 	%r102, %r160, 2;
	add.s32 	%r103, %r20, %r102;
	mov.b32 	%r104, 0;
	st.shared.u32 	[%r103], %r104;
$L__BB0_19:
	add.s32 	%r27, %r160, %r11;
	add.s32 	%r28, %r26, %r11;
	setp.lt.s32 	%p30, %r28, 0;
	setp.ge.s32 	%p31, %r28, %r64;
	or.pred  	%p32, %p30, %p31;
	or.pred  	%p33, %p32, %p4;
	not.pred 	%p34, %p33;
	@%p34 bra 	$L__BB0_21;
	shl.b32 	%r108, %r27, 2;
	add.s32 	%r109, %r20, %r108;
	mov.b32 	%r110, 0;
	st.shared.u32 	[%r109], %r110;
	bra.uni 	$L__BB0_22;
$L__BB0_21:
	add.s32 	%r105, %r28, %r21;
	mul.wide.s32 	%rd14, %r105, 4;
	add.s64 	%rd15, %rd1, %rd14;
	ld.global.f32 	%f19, [%rd15];
	shl.b32 	%r106, %r27, 2;
	add.s32 	%r107, %r20, %r106;
	st.shared.f32 	[%r107], %f19;
$L__BB0_22:
	add.s32 	%r29, %r27, %r11;
	add.s32 	%r30, %r28, %r11;
	setp.lt.s32 	%p35, %r30, 0;
	setp.ge.s32 	%p36, %r30, %r64;
	or.pred  	%p37, %p35, %p36;
	or.pred  	%p38, %p37, %p4;
	not.pred 	%p39, %p38;
	@%p39 bra 	$L__BB0_24;
	shl.b32 	%r114, %r29, 2;
	add.s32 	%r115, %r20, %r114;
	mov.b32 	%r116, 0;
	st.shared.u32 	[%r115], %r116;
	bra.uni 	$L__BB0_25;
$L__BB0_24:
	add.s32 	%r111, %r30, %r21;
	mul.wide.s32 	%rd16, %r111, 4;
	add.s64 	%rd17, %rd1, %rd16;
	ld.global.f32 	%f20, [%rd17];
	shl.b32 	%r112, %r29, 2;
	add.s32 	%r113, %r20, %r112;
	st.shared.f32 	[%r113], %f20;
$L__BB0_25:
	add.s32 	%r31, %r29, %r11;
	add.s32 	%r32, %r30, %r11;
	setp.lt.s32 	%p40, %r32, 0;
	setp.ge.s32 	%p41, %r32, %r64;
	or.pred  	%p42, %p40, %p41;
	or.pred  	%p43, %p42, %p4;
	not.pred 	%p44, %p43;
	@%p44 bra 	$L__BB0_27;
	shl.b32 	%r120, %r31, 2;
	add.s32 	%r121, %r20, %r120;
	mov.b32 	%r122, 0;
	st.shared.u32 	[%r121], %r122;
	bra.uni 	$L__BB0_28;
$L__BB0_27:
	add.s32 	%r117, %r32, %r21;
	mul.wide.s32 	%rd18, %r117, 4;
	add.s64 	%rd19, %rd1, %rd18;
	ld.global.f32 	%f21, [%rd19];
	shl.b32 	%r118, %r31, 2;
	add.s32 	%r119, %r20, %r118;
	st.shared.f32 	[%r119], %f21;
$L__BB0_28:
	add.s32 	%r160, %r31, %r11;
	setp.lt.u32 	%p45, %r160, 32;
	@%p45 bra 	$L__BB0_16;
$L__BB0_29:
	mov.u32 	%r123, %ntid.y;
	add.s32 	%r159, %r159, %r123;
	setp.lt.u32 	%p46, %r159, 32;
	@%p46 bra 	$L__BB0_2;
$L__BB0_30:
	bar.sync 	0;
	setp.lt.s32 	%p47, %r4, %r1;
	add.s32 	%r35, %r2, %r1;
	setp.ge.s32 	%p48, %r4, %r35;
	or.pred  	%p49, %p47, %p48;
	@%p49 bra 	$L__BB0_48;
	setp.lt.s32 	%p50, %r7, %r1;
	setp.ge.s32 	%p51, %r7, %r35;
	or.pred  	%p52, %p50, %p51;
	@%p52 bra 	$L__BB0_48;
	setp.lt.s32 	%p53, %r65, -1;
	mov.f32 	%f76, 0f00000000;
	@%p53 bra 	$L__BB0_46;
	neg.s32 	%r36, %r1;
	abs.s32 	%r37, %r1;
	add.s32 	%r38, %r1, %r37;
	add.s32 	%r127, %r38, 1;
	and.b32  	%r39, %r127, 7;
	shl.b32 	%r40, %r65, 3;
	shl.b32 	%r128, %r7, 7;
	shl.b32 	%r129, %r1, 7;
	sub.s32 	%r130, %r128, %r129;
	mov.u32 	%r131, _ZZ17WindowColvolutionPfS_S_iiiE3shm;
	add.s32 	%r132, %r130, %r131;
	add.s32 	%r41, %r132, 512;
	mov.f32 	%f76, 0f00000000;
	mul.wide.s32 	%rd38, %r65, 4;
	mov.u32 	%r162, %r36;
$L__BB0_34:
	mov.u32 	%r42, %r162;
	setp.lt.u32 	%p54, %r38, 7;
	add.s32 	%r44, %r42, %r4;
	add.s32 	%r45, %r42, %r1;
	mov.u32 	%r167, %r36;
	@%p54 bra 	$L__BB0_37;
	and.b32  	%r134, %r127, -8;
	neg.s32 	%r165, %r134;
	shl.b32 	%r135, %r44, 2;
	add.s32 	%r163, %r41, %r135;
	mov.u32 	%r164, %r45;
	mov.u32 	%r167, %r36;
$L__BB0_36:
	.pragma "nounroll";
	ld.shared.f32 	%f25, [%r163+-512];
	mul.wide.s32 	%rd20, %r164, 4;
	add.s64 	%rd21, %rd2, %rd20;
	ld.global.f32 	%f26, [%rd21];
	fma.rn.f32 	%f27, %f25, %f26, %f76;
	ld.shared.f32 	%f28, [%r163+-384];
	add.s64 	%rd23, %rd21, %rd38;
	ld.global.f32 	%f29, [%rd23];
	fma.rn.f32 	%f30, %f28, %f29, %f27;
	ld.shared.f32 	%f31, [%r163+-256];
	add.s64 	%rd24, %rd23, %rd38;
	ld.global.f32 	%f32, [%rd24];
	fma.rn.f32 	%f33, %f31, %f32, %f30;
	ld.shared.f32 	%f34, [%r163+-128];
	add.s64 	%rd25, %rd24, %rd38;
	ld.global.f32 	%f35, [%rd25];
	fma.rn.f32 	%f36, %f34, %f35, %f33;
	ld.shared.f32 	%f37, [%r163];
	add.s64 	%rd26, %rd25, %rd38;
	ld.global.f32 	%f38, [%rd26];
	fma.rn.f32 	%f39, %f37, %f38, %f36;
	ld.shared.f32 	%f40, [%r163+128];
	add.s64 	%rd27, %rd26, %rd38;
	ld.global.f32 	%f41, [%rd27];
	fma.rn.f32 	%f42, %f40, %f41, %f39;
	ld.shared.f32 	%f43, [%r163+256];
	add.s64 	%rd28, %rd27, %rd38;
	ld.global.f32 	%f44, [%rd28];
	fma.rn.f32 	%f45, %f43, %f44, %f42;
	ld.shared.f32 	%f46, [%r163+384];
	add.s64 	%rd29, %rd28, %rd38;
	ld.global.f32 	%f47, [%rd29];
	fma.rn.f32 	%f76, %f46, %f47, %f45;
	add.s32 	%r167, %r167, 8;
	add.s32 	%r165, %r165, 8;
	add.s32 	%r164, %r164, %r40;
	add.s32 	%r163, %r163, 1024;
	setp.ne.s32 	%p55, %r165, 0;
	@%p55 bra 	$L__BB0_36;
$L__BB0_37:
	setp.eq.s32 	%p56, %r39, 0;
	@%p56 bra 	$L__BB0_45;
	shl.b32 	%r137, %r44, 2;
	mov.u32 	%r138, _ZZ17WindowColvolutionPfS_S_iiiE3shm;
	add.s32 	%r57, %r138, %r137;
	add.s32 	%r139, %r39, -1;
	setp.lt.u32 	%p57, %r139, 3;
	@%p57 bra 	$L__BB0_40;
	add.s32 	%r140, %r167, %r7;
	shl.b32 	%r141, %r140, 7;
	add.s32 	%r142, %r57, %r141;
	ld.shared.f32 	%f49, [%r142];
	add.s32 	%r143, %r167, %r1;
	mad.lo.s32 	%r144, %r143, %r65, %r45;
	mul.wide.s32 	%rd30, %r144, 4;
	add.s64 	%rd31, %rd2, %rd30;
	ld.global.f32 	%f50, [%rd31];
	fma.rn.f32 	%f51, %f49, %f50, %f76;
	ld.shared.f32 	%f52, [%r142+128];
	add.s64 	%rd33, %rd31, %rd38;
	ld.global.f32 	%f53, [%rd33];
	fma.rn.f32 	%f54, %f52, %f53, %f51;
	ld.shared.f32 	%f55, [%r142+256];
	add.s64 	%rd34, %rd33, %rd38;
	ld.global.f32 	%f56, [%rd34];
	fma.rn.f32 	%f57, %f55, %f56, %f54;
	ld.shared.f32 	%f58, [%r142+384];
	add.s64 	%rd35, %rd34, %rd38;
	ld.global.f32 	%f59, [%rd35];
	fma.rn.f32 	%f76, %f58, %f59, %f57;
	add.s32 	%r167, %r167, 4;
$L__BB0_40:
	and.b32  	%r145, %r127, 3;
	setp.eq.s32 	%p58, %r145, 0;
	@%p58 bra 	$L__BB0_45;
	setp.eq.s32 	%p59, %r145, 1;
	@%p59 bra 	$L__BB0_43;
	add.s32 	%r147, %r167, %r7;
	shl.b32 	%r148, %r147, 7;
	add.s32 	%r149, %r57, %r148;
	ld.shared.f32 	%f61, [%r149];
	add.s32 	%r150, %r167, %r1;
	mad.lo.s32 	%r151, %r150, %r65, %r45;
	mul.wide.s32 	%rd36, %r151, 4;
	add.s64 	%rd37, %rd2, %rd36;
	ld.global.f32 	%f62, [%rd37];
	fma.rn.f32 	%f63, %f61, %f62, %f76;
	ld.shared.f32 	%f64, [%r149+128];
	add.s64 	%rd39, %rd37, %rd38;
	ld.global.f32 	%f65, [%rd39];
	fma.rn.f32 	%f76, %f64, %f65, %f63;
	add.s32 	%r167, %r167, 2;
$L__BB0_43:
	and.b32  	%r152, %r38, 1;
	setp.eq.b32 	%p60, %r152, 1;
	@%p60 bra 	$L__BB0_45;
	add.s32 	%r153, %r167, %r7;
	shl.b32 	%r154, %r153, 7;
	add.s32 	%r155, %r57, %r154;
	ld.shared.f32 	%f66, [%r155];
	add.s32 	%r156, %r167, %r1;
	mad.lo.s32 	%r157, %r156, %r65, %r45;
	mul.wide.s32 	%rd40, %r157, 4;
	add.s64 	%rd41, %rd2, %rd40;
	ld.global.f32 	%f67, [%rd41];
	fma.rn.f32 	%f76, %f66, %f67, %f76;
$L__BB0_45:
	add.s32 	%r162, %r42, 1;
	setp.ne.s32 	%p61, %r42, %r37;
	@%p61 bra 	$L__BB0_34;
$L__BB0_46:
	bar.sync 	0;
	setp.gt.s32 	%p62, %r5, -1;
	setp.lt.s32 	%p63, %r5, %r64;
	and.pred  	%p64, %p62, %p63;
	setp.gt.s32 	%p65, %r8, -1;
	setp.lt.s32 	%p66, %r8, %r63;
	and.pred  	%p67, %p65, %p66;
	and.pred  	%p68, %p64, %p67;
	not.pred 	%p69, %p68;
	@%p69 bra 	$L__BB0_48;
	ld.param.u64 	%rd45, [_Z17WindowColvolutionPfS_S_iii_param_2];
	mad.lo.s32 	%r158, %r8, %r64, %r5;
	cvta.to.global.u64 	%rd42, %rd45;
	mul.wide.s32 	%rd43, %r158, 4;
	add.s64 	%rd44, %rd42, %rd43;
	st.global.f32 	[%rd44], %f76;
$L__BB0_48:
	ret;

}


// ===== COMPILED SASS (sm_100) =====

	.target	sm_100

	.elftype	@"ET_EXEC"


//--------------------- .note.nv.tkinfo           --------------------------
	.section	.note.nv.tkinfo,"",@"SHT_NOTE"
	.sectionflags	@"SHF_NOTE_NV_TKINFO"
	.tkinfo
        /*0018*/ 	.word	0x00000002
        /*0030*/ 	.string	""
        /*0030*/ 	.string	"ptxas"
        /*0030*/ 	.string	"Cuda compilation tools, release 13.0, V13.0.88"
        /*0030*/ 	.string	"Build cuda_13.0.r13.0/compiler.36424714_0"
        /*0030*/ 	.string	"-arch sm_100 -m 64 "



//--------------------- .note.nv.cuinfo           --------------------------
	.section	.note.nv.cuinfo,"",@"SHT_NOTE"
	.sectionflags	@"SHF_NOTE_NV_CUINFO"
        /*0018*/ 	.short	0x0002
        /*001a*/ 	.short	0x0064
        /*001c*/ 	.short	0x0082
	.zero		2


//--------------------- .nv.info                  --------------------------
	.section	.nv.info,"",@"SHT_CUDA_INFO"
	.align	4


	//----- nvinfo : EIATTR_REGCOUNT
	.align		4
        /*0000*/ 	.byte	0x04, 0x2f
        /*0002*/ 	.short	(.L_1 - .L_0)
	.align		4
.L_0:
        /*0004*/ 	.word	index@(_Z17WindowColvolutionPfS_S_iii)
        /*0008*/ 	.word	0x00000020


	//----- nvinfo : EIATTR_FRAME_SIZE
	.align		4
.L_1:
        /*000c*/ 	.byte	0x04, 0x11
        /*000e*/ 	.short	(.L_3 - .L_2)
	.align		4
.L_2:
        /*0010*/ 	.word	index@(_Z17WindowColvolutionPfS_S_iii)
        /*0014*/ 	.word	0x00000000


	//----- nvinfo : EIATTR_MIN_STACK_SIZE
	.align		4
.L_3:
        /*0018*/ 	.byte	0x04, 0x12
        /*001a*/ 	.short	(.L_5 - .L_4)
	.align		4
.L_4:
        /*001c*/ 	.word	index@(_Z17WindowColvolutionPfS_S_iii)
        /*0020*/ 	.word	0x00000000
.L_5:


//--------------------- .nv.compat                --------------------------
	.section	.nv.compat,"",@"SHT_CUDA_COMPAT_INFO"
	.align	4
        /*0000*/ 	.byte	0x02, 0x09, 0x00, 0x00, 0x02, 0x02, 0x01, 0x00, 0x02, 0x05, 0x05, 0x00, 0x03, 0x07, 0x01, 0x01
        /*0010*/ 	.byte	0x02, 0x03, 0x00, 0x00, 0x02, 0x06, 0x01, 0x00, 0x04, 0x0b, 0x08, 0x00, 0x09, 0x00, 0x00, 0x00
        /*0020*/ 	.byte	0x00, 0x00, 0x00, 0x00


//--------------------- .nv.info._Z17WindowColvolutionPfS_S_iii --------------------------
	.section	.nv.info._Z17WindowColvolutionPfS_S_iii,"",@"SHT_CUDA_INFO"
	.sectionflags	@""
	.align	4


	//----- nvinfo : EIATTR_CUDA_API_VERSION
	.align		4
        /*0000*/ 	.byte	0x04, 0x37
        /*0002*/ 	.short	(.L_7 - .L_6)
.L_6:
        /*0004*/ 	.word	0x00000082


	//----- nvinfo : EIATTR_KPARAM_INFO
	.align		4
.L_7:
        /*0008*/ 	.byte	0x04, 0x17
        /*000a*/ 	.short	(.L_9 - .L_8)
.L_8:
        /*000c*/ 	.word	0x00000000
        /*0010*/ 	.short	0x0005
        /*0012*/ 	.short	0x0020
        /*0014*/ 	.byte	0x00, 0xf0, 0x11, 0x00


	//----- nvinfo : EIATTR_KPARAM_INFO
	.align		4
.L_9:
        /*0018*/ 	.byte	0x04, 0x17
        /*001a*/ 	.short	(.L_11 - .L_10)
.L_10:
        /*001c*/ 	.word	0x00000000
        /*0020*/ 	.short	0x0004
        /*0022*/ 	.short	0x001c
        /*0024*/ 	.byte	0x00, 0xf0, 0x11, 0x00


	//----- nvinfo : EIATTR_KPARAM_INFO
	.align		4
.L_11:
        /*0028*/ 	.byte	0x04, 0x17
        /*002a*/ 	.short	(.L_13 - .L_12)
.L_12:
        /*002c*/ 	.word	0x00000000
        /*0030*/ 	.short	0x0003
        /*0032*/ 	.short	0x0018
        /*0034*/ 	.byte	0x00, 0xf0, 0x11, 0x00


	//----- nvinfo : EIATTR_KPARAM_INFO
	.align		4
.L_13:
        /*0038*/ 	.byte	0x04, 0x17
        /*003a*/ 	.short	(.L_15 - .L_14)
.L_14:
        /*003c*/ 	.word	0x00000000
        /*0040*/ 	.short	0x0002
        /*0042*/ 	.short	0x0010
        /*0044*/ 	.byte	0x00, 0xf5, 0x21, 0x00


	//----- nvinfo : EIATTR_KPARAM_INFO
	.align		4
.L_15:
        /*0048*/ 	.byte	0x04, 0x17
        /*004a*/ 	.short	(.L_17 - .L_16)
.L_16:
        /*004c*/ 	.word	0x00000000
        /*0050*/ 	.short	0x0001
        /*0052*/ 	.short	0x0008
        /*0054*/ 	.byte	0x00, 0xf5, 0x21, 0x00


	//----- nvinfo : EIATTR_KPARAM_INFO
	.align		4
.L_17:
        /*0058*/ 	.byte	0x04, 0x17
        /*005a*/ 	.short	(.L_19 - .L_18)
.L_18:
        /*005c*/ 	.word	0x00000000
        /*0060*/ 	.short	0x0000
        /*0062*/ 	.short	0x0000
        /*0064*/ 	.byte	0x00, 0xf5, 0x21, 0x00


	//----- nvinfo : EIATTR_SPARSE_MMA_MASK
	.align		4
.L_19:
        /*0068*/ 	.byte	0x03, 0x50
        /*006a*/ 	.short	0x0000


	//----- nvinfo : EIATTR_MAXREG_COUNT
	.align		4
        /*006c*/ 	.byte	0x03, 0x1b
        /*006e*/ 	.short	0x00ff


	//----- nvinfo : EIATTR_NUM_BARRIERS
	.align		4
        /*0070*/ 	.byte	0x02, 0x4c
        /*0072*/ 	.byte	0x01
	.zero		1


	//----- nvinfo : EIATTR_MERCURY_ISA_VERSION
	.align		4
        /*0074*/ 	.byte	0x03, 0x5f
        /*0076*/ 	.short	0x0101


	//----- nvinfo : EIATTR_VRC_CTA_INIT_COUNT
	.align		4
        /*0078*/ 	.byte	0x02, 0x4a
	.zero		1
	.zero		1


	//----- nvinfo : EIATTR_EXIT_INSTR_OFFSETS
	.align		4
        /*007c*/ 	.byte	0x04, 0x1c
        /*007e*/ 	.short	(.L_21 - .L_20)


	//   ....[0]....
.L_20:
        /*0080*/ 	.word	0x00000b40


	//   ....[1]....
        /*0084*/ 	.word	0x00000b80


	//   ....[2]....
        /*0088*/ 	.word	0x00001450


	//   ....[3]....
        /*008c*/ 	.word	0x000014a0


	//----- nvinfo : EIATTR_CRS_STACK_SIZE
	.align		4
.L_21:
        /*0090*/ 	.byte	0x04, 0x1e
        /*0092*/ 	.short	(.L_23 - .L_22)
.L_22:
        /*0094*/ 	.word	0x00000000


	//----- nvinfo : EIATTR_CBANK_PARAM_SIZE
	.align		4
.L_23:
        /*0098*/ 	.byte	0x03, 0x19
        /*009a*/ 	.short	0x0024


	//----- nvinfo : EIATTR_PARAM_CBANK
	.align		4
        /*009c*/ 	.byte	0x04, 0x0a
        /*009e*/ 	.short	(.L_25 - .L_24)
	.align		4
.L_24:
        /*00a0*/ 	.word	index@(.nv.constant0._Z17WindowColvolutionPfS_S_iii)
        /*00a4*/ 	.short	0x0380
        /*00a6*/ 	.short	0x0024


	//----- nvinfo : EIATTR_SW_WAR
	.align		4
.L_25:
        /*00a8*/ 	.byte	0x04, 0x36
        /*00aa*/ 	.short	(.L_27 - .L_26)
.L_26:
        /*00ac*/ 	.word	0x00000008
.L_27:


//--------------------- .nv.callgraph             --------------------------
	.section	.nv.callgraph,"",@"SHT_CUDA_CALLGRAPH"
	.align	4
	.sectionentsize	8
	.align		4
        /*0000*/ 	.word	0x00000000
	.align		4
        /*0004*/ 	.word	0xffffffff
	.align		4
        /*0008*/ 	.word	0x00000000
	.align		4
        /*000c*/ 	.word	0xfffffffe
	.align		4
        /*0010*/ 	.word	0x00000000
	.align		4
        /*0014*/ 	.word	0xfffffffd
	.align		4
        /*0018*/ 	.word	0x00000000
	.align		4
        /*001c*/ 	.word	0xfffffffc


//--------------------- .text._Z17WindowColvolutionPfS_S_iii --------------------------
	.section	.text._Z17WindowColvolutionPfS_S_iii,"ax",@progbits
	.align	128
        .global         _Z17WindowColvolutionPfS_S_iii
        .type           _Z17WindowColvolutionPfS_S_iii,@function
        .size           _Z17WindowColvolutionPfS_S_iii,(.L_x_19 - _Z17WindowColvolutionPfS_S_iii)
        .other          _Z17WindowColvolutionPfS_S_iii,@"STO_CUDA_ENTRY STV_DEFAULT"
_Z17WindowColvolutionPfS_S_iii:
.text._Z17WindowColvolutionPfS_S_iii:
[----:B------:R-:W-:Y:S01]  /*0000*/  LDC R1, c[0x0][0x37c] ;  /* 0x0000df00ff017b82 */ /* 0x000fe20000000800 */
[----:B------:R-:W0:Y:S07]  /*0010*/  S2R R18, SR_TID.Y ;  /* 0x0000000000127919 */ /* 0x000e2e0000002200 */
[----:B------:R-:W1:Y:S01]  /*0020*/  LDC R3, c[0x0][0x3a0] ;  /* 0x0000e800ff037b82 */ /* 0x000e620000000800 */
[----:B------:R-:W2:Y:S01]  /*0030*/  LDCU.64 UR6, c[0x0][0x358] ;  /* 0x00006b00ff0677ac */ /* 0x000ea20008000a00 */
[----:B------:R-:W-:Y:S01]  /*0040*/  BSSY.RECONVERGENT B2, `(.L_x_0) ;  /* 0x00000ab000027945 */ /* 0x000fe20003800200 */
[----:B------:R-:W3:Y:S01]  /*0050*/  S2R R0, SR_TID.X ;  /* 0x0000000000007919 */ /* 0x000ee20000002100 */
[----:B------:R-:W4:Y:S04]  /*0060*/  LDCU UR8, c[0x0][0x39c] ;  /* 0x00007380ff0877ac */ /* 0x000f280008000800 */
[----:B------:R-:W5:Y:S08]  /*0070*/  S2UR UR4, SR_CTAID.X ;  /* 0x00000000000479c3 */ /* 0x000f700000002500 */
[----:B------:R-:W2:Y:S01]  /*0080*/  S2UR UR5, SR_CTAID.Y ;  /* 0x00000000000579c3 */ /* 0x000ea20000002600 */
[----:B-1----:R-:W-:-:S04]  /*0090*/  LEA.HI R3, R3, R3, RZ, 0x1 ;  /* 0x0000000303037211 */ /* 0x002fc800078f08ff */
[----:B------:R-:W-:Y:S02]  /*00a0*/  LOP3.LUT R4, R3, 0xfffffffe, RZ, 0xc0, !PT ;  /* 0xfffffffe03047812 */ /* 0x000fe400078ec0ff */
[----:B------:R-:W-:Y:S02]  /*00b0*/  SHF.R.S32.HI R3, RZ, 0x1, R3 ;  /* 0x00000001ff037819 */ /* 0x000fe40000011403 */
[----:B0-----:R-:W-:Y:S02]  /*00c0*/  ISETP.GT.U32.AND P0, PT, R18, 0x1f, PT ;  /* 0x0000001f1200780c */ /* 0x001fe40003f04070 */
[----:B------:R-:W-:-:S05]  /*00d0*/  IADD3 R4, PT, PT, -R4, 0x20, RZ ;  /* 0x0000002004047810 */ /* 0x000fca0007ffe1ff */
[C---:B-----5:R-:W-:Y:S02]  /*00e0*/  IMAD R10, R4.reuse, UR4, RZ ;  /* 0x00000004040a7c24 */ /* 0x060fe4000f8e02ff */
[----:B--2---:R-:W-:-:S03]  /*00f0*/  IMAD R14, R4, UR5, RZ ;  /* 0x00000005040e7c24 */ /* 0x004fc6000f8e02ff */
[--C-:B---3--:R-:W-:Y:S02]  /*0100*/  IADD3 R2, PT, PT, R10, R0, -R3.reuse ;  /* 0x000000000a027210 */ /* 0x108fe40007ffe803 */
[----:B------:R-:W-:Y:S01]  /*0110*/  IADD3 R5, PT, PT, R14, R18, -R3 ;  /* 0x000000120e057210 */ /* 0x000fe20007ffe803 */
[----:B----4-:R-:W-:Y:S06]  /*0120*/  @P0 BRA `(.L_x_1) ;  /* 0x0000000800700947 */ /* 0x010fec0003800000 */
[----:B------:R-:W0:Y:S01]  /*0130*/  LDC R7, c[0x0][0x360] ;  /* 0x0000d800ff077b82 */ /* 0x000e220000000800 */
[----:B------:R-:W1:Y:S01]  /*0140*/  LDCU UR4, c[0x0][0x39c] ;  /* 0x00007380ff0477ac */ /* 0x000e620008000800 */
[----:B0-----:R-:W0:Y:S01]  /*0150*/  I2F.U32.RP R13, R7 ;  /* 0x00000007000d7306 */ /* 0x001e220000209000 */
[----:B------:R-:W-:Y:S02]  /*0160*/  IADD3 R6, PT, PT, R0, R7, RZ ;  /* 0x0000000700067210 */ /* 0x000fe40007ffe0ff */
[----:B------:R-:W-:Y:S02]  /*0170*/  ISETP.NE.U32.AND P3, PT, R7, RZ, PT ;  /* 0x000000ff0700720c */ /* 0x000fe40003f65070 */
[C---:B------:R-:W-:Y:S02]  /*0180*/  ISETP.GE.U32.AND P0, PT, R6.reuse, 0x20, PT ;  /* 0x000000200600780c */ /* 0x040fe40003f06070 */
[----:B------:R-:W-:Y:S02]  /*0190*/  VIMNMX.U32 R11, PT, PT, R6, 0x20, !PT ;  /* 0x00000020060b7848 */ /* 0x000fe40007fe0000 */
[----:B------:R-:W-:-:S02]  /*01a0*/  SEL R12, RZ, 0x1, P0 ;  /* 0x00000001ff0c7807 */ /* 0x000fc40000000000 */
[----:B------:R-:W-:Y:S01]  /*01b0*/  IADD3 R20, PT, PT, R6, R7, RZ ;  /* 0x0000000706147210 */ /* 0x000fe20007ffe0ff */
[----:B0-----:R-:W0:Y:S02]  /*01c0*/  MUFU.RCP R13, R13 ;  /* 0x0000000d000d7308 */ /* 0x001e240000001000 */
[----:B0-----:R-:W-:-:S06]  /*01d0*/  VIADD R9, R13, 0xffffffe ;  /* 0x0ffffffe0d097836 */ /* 0x001fcc0000000000 */
[----:B------:R-:W0:Y:S02]  /*01e0*/  F2I.FTZ.U32.TRUNC.NTZ R9, R9 ;  /* 0x0000000900097305 */ /* 0x000e24000021f000 */
[----:B0-----:R-:W-:-:S04]  /*01f0*/  IMAD.MOV R8, RZ, RZ, -R9 ;  /* 0x000000ffff087224 */ /* 0x001fc800078e0a09 */
[----:B------:R-:W-:Y:S02]  /*0200*/  IMAD R15, R8, R7, RZ ;  /* 0x00000007080f7224 */ /* 0x000fe400078e02ff */
[----:B------:R-:W-:-:S04]  /*0210*/  IMAD.MOV.U32 R8, RZ, RZ, RZ ;  /* 0x000000ffff087224 */ /* 0x000fc800078e00ff */
[----:B------:R-:W-:Y:S01]  /*0220*/  IMAD.HI.U32 R13, R9, R15, R8 ;  /* 0x0000000f090d7227 */ /* 0x000fe200078e0008 */
[----:B------:R-:W-:-:S05]  /*0230*/  IADD3 R8, PT, PT, R11, -R6, -R12 ;  /* 0x800000060b087210 */ /* 0x000fca0007ffe80c */
[----:B------:R-:W-:-:S04]  /*0240*/  IMAD.HI.U32 R13, R13, R8, RZ ;  /* 0x000000080d0d7227 */ /* 0x000fc800078e00ff */
[----:B------:R-:W-:-:S04]  /*0250*/  IMAD.MOV R9, RZ, RZ, -R13 ;  /* 0x000000ffff097224 */ /* 0x000fc800078e0a0d */
[----:B------:R-:W-:Y:S02]  /*0260*/  IMAD R8, R7, R9, R8 ;  /* 0x0000000907087224 */ /* 0x000fe400078e0208 */
[----:B------:R-:W-:-:S03]  /*0270*/  IMAD.IADD R9, R10, 0x1, -R3 ;  /* 0x000000010a097824 */ /* 0x000fc600078e0a03 */
[----:B------:R-:W-:-:S13]  /*0280*/  ISETP.GE.U32.AND P0, PT, R8, R7, PT ;  /* 0x000000070800720c */ /* 0x000fda0003f06070 */
[----:B------:R-:W-:Y:S01]  /*0290*/  @P0 IADD3 R8, PT, PT, R8, -R7, RZ ;  /* 0x8000000708080210 */ /* 0x000fe20007ffe0ff */
[----:B------:R-:W-:-:S03]  /*02a0*/  @P0 VIADD R13, R13, 0x1 ;  /* 0x000000010d0d0836 */ /* 0x000fc60000000000 */
[----:B------:R-:W-:Y:S01]  /*02b0*/  ISETP.GE.U32.AND P1, PT, R8, R7, PT ;  /* 0x000000070800720c */ /* 0x000fe20003f26070 */
[----:B------:R-:W-:-:S05]  /*02c0*/  IMAD.IADD R8, R9, 0x1, R0 ;  /* 0x0000000109087824 */ /* 0x000fca00078e0200 */
[C---:B------:R-:W-:Y:S02]  /*02d0*/  IADD3 R10, PT, PT, R8.reuse, R7, RZ ;  /* 0x00000007080a7210 */ /* 0x040fe40007ffe0ff */
[----:B-1----:R-:W-:-:S03]  /*02e0*/  ISETP.GE.AND P0, PT, R8, UR4, PT ;  /* 0x0000000408007c0c */ /* 0x002fc6000bf06270 */
[----:B------:R-:W-:Y:S01]  /*02f0*/  IMAD.IADD R11, R10, 0x1, R7 ;  /* 0x000000010a0b7824 */ /* 0x000fe200078e0207 */
[----:B------:R-:W-:Y:S02]  /*0300*/  ISETP.LT.OR P0, PT, R8, RZ, P0 ;  /* 0x000000ff0800720c */ /* 0x000fe40000701670 */
[----:B------:R-:W-:Y:S02]  /*0310*/  @P1 IADD3 R13, PT, PT, R13, 0x1, RZ ;  /* 0x000000010d0d1810 */ /* 0x000fe40007ffe0ff */
[----:B------:R-:W-:Y:S02]  /*0320*/  @!P3 LOP3.LUT R13, RZ, R7, RZ, 0x33, !PT ;  /* 0x00000007ff0db212 */ /* 0x000fe400078e33ff */
[----:B------:R-:W-:Y:S02]  /*0330*/  ISETP.GE.AND P1, PT, R10, UR4, PT ;  /* 0x000000040a007c0c */ /* 0x000fe4000bf26270 */
[C---:B------:R-:W-:Y:S01]  /*0340*/  ISETP.GE.AND P2, PT, R11.reuse, UR4, PT ;  /* 0x000000040b007c0c */ /* 0x040fe2000bf46270 */
[----:B------:R-:W-:Y:S01]  /*0350*/  IMAD.IADD R12, R12, 0x1, R13 ;  /* 0x000000010c0c7824 */ /* 0x000fe200078e020d */
[----:B------:R-:W-:Y:S01]  /*0360*/  ISETP.LT.OR P1, PT, R10, RZ, P1 ;  /* 0x000000ff0a00720c */ /* 0x000fe20000f21670 */
[----:B------:R-:W-:Y:S01]  /*0370*/  IMAD.IADD R13, R14, 0x1, -R3 ;  /* 0x000000010e0d7824 */ /* 0x000fe200078e0a03 */
[----:B------:R-:W-:-:S02]  /*0380*/  ISETP.LT.OR P2, PT, R11, RZ, P2 ;  /* 0x000000ff0b00720c */ /* 0x000fc40001741670 */
[----:B------:R-:W-:-:S11]  /*0390*/  LOP3.LUT R19, R12, 0x3, RZ, 0xc0, !PT ;  /* 0x000000030c137812 */ /* 0x000fd600078ec0ff */
.L_x_11:
[----:B------:R-:W-:Y:S01]  /*03a0*/  ISETP.GT.U32.AND P3, PT, R0, 0x1f, PT ;  /* 0x0000001f0000780c */ /* 0x000fe20003f64070 */
[----:B------:R-:W-:-:S12]  /*03b0*/  BSSY.RECONVERGENT B1, `(.L_x_2) ;  /* 0x000006f000017945 */ /* 0x000fd80003800200 */
[----:B0123--:R-:W-:Y:S05]  /*03c0*/  @P3 BRA `(.L_x_3) ;  /* 0x0000000400b43947 */ /* 0x00ffea0003800000 */
[----:B------:R-:W0:Y:S01]  /*03d0*/  S2UR UR5, SR_CgaCtaId ;  /* 0x00000000000579c3 */ /* 0x000e220000008800 */
[----:B------:R-:W1:Y:S01]  /*03e0*/  LDCU UR4, c[0x0][0x398] ;  /* 0x00007300ff0477ac */ /* 0x000e620008000800 */
[----:B------:R-:W-:Y:S01]  /*03f0*/  IMAD.IADD R21, R13, 0x1, R18 ;  /* 0x000000010d157824 */ /* 0x000fe200078e0212 */
[----:B------:R-:W-:Y:S01]  /*0400*/  ISETP.NE.AND P4, PT, R19, 0x3, PT ;  /* 0x000000031300780c */ /* 0x000fe20003f85270 */
[----:B------:R-:W-:Y:S01]  /*0410*/  BSSY.RECONVERGENT B0, `(.L_x_4) ;  /* 0x0000034000007945 */ /* 0x000fe20003800200 */
[----:B------:R-:W-:Y:S02]  /*0420*/  IMAD.MOV.U32 R22, RZ, RZ, R0 ;  /* 0x000000ffff167224 */ /* 0x000fe400078e0000 */
[----:B-1----:R-:W-:Y:S01]  /*0430*/  ISETP.GE.AND P3, PT, R21, UR4, PT ;  /* 0x0000000415007c0c */ /* 0x002fe2000bf66270 */
[----:B------:R-:W-:-:S03]  /*0440*/  UMOV UR4, 0x400 ;  /* 0x0000040000047882 */ /* 0x000fc60000000000 */
[----:B------:R-:W-:Y:S01]  /*0450*/  ISETP.LT.OR P3, PT, R21, RZ, P3 ;  /* 0x000000ff1500720c */ /* 0x000fe20001f61670 */
[----:B0-----:R-:W-:-:S06]  /*0460*/  ULEA UR4, UR5, UR4, 0x18 ;  /* 0x0000000405047291 */ /* 0x001fcc000f8ec0ff */
[----:B------:R-:W-:Y:S01]  /*0470*/  LEA R23, R18, UR4, 0x7 ;  /* 0x0000000412177c11 */ /* 0x000fe2000f8e38ff */
[----:B------:R-:W-:Y:S06]  /*0480*/  @!P4 BRA `(.L_x_5) ;  /* 0x0000000000b0c947 */ /* 0x000fec0003800000 */
[----:B------:R-:W-:Y:S01]  /*0490*/  PLOP3.LUT P4, PT, P0, P3, PT, 0xf8, 0x8f ;  /* 0x00000000008f781c */ /* 0x000fe20000787f70 */
[----:B------:R-:W-:Y:S01]  /*04a0*/  BSSY.RECONVERGENT B3, `(.L_x_6) ;  /* 0x000000c000037945 */ /* 0x000fe20003800200 */
[----:B------:R-:W-:-:S11]  /*04b0*/  ISETP.NE.AND P5, PT, R19, RZ, PT ;  /* 0x000000ff1300720c */ /* 0x000fd60003fa5270 */
[----:B------:R-:W-:-:S05]  /*04c0*/  @P4 LEA R14, R0, R23, 0x2 ;  /* 0x00000017000e4211 */ /* 0x000fca00078e10ff */
[----:B------:R0:W-:Y:S01]  /*04d0*/  @P4 STS [R14], RZ ;  /* 0x000000ff0e004388 */ /* 0x0001e20000000800 */
[----:B------:R-:W-:Y:S05]  /*04e0*/  @P4 BRA `(.L_x_7) ;  /* 0x00000000001c4947 */ /* 0x000fea0003800000 */
[----:B0-----:R-:W0:Y:S01]  /*04f0*/  LDC.64 R14, c[0x0][0x380] ;  /* 0x0000e000ff0e7b82 */ /* 0x001e220000000a00 */
[----:B------:R-:W1:Y:S02]  /*0500*/  LDCU UR4, c[0x0][0x39c] ;  /* 0x00007380ff0477ac */ /* 0x000e640008000800 */
[----:B-1----:R-:W-:-:S04]  /*0510*/  IMAD R17, R21, UR4, R8 ;  /* 0x0000000415117c24 */ /* 0x002fc8000f8e0208 */
[----:B0-----:R-:W-:-:S06]  /*0520*/  IMAD.WIDE R14, R17, 0x4, R14 ;  /* 0x00000004110e7825 */ /* 0x001fcc00078e020e */
[----:B------:R-:W2:Y:S01]  /*0530*/  LDG.E R14, desc[UR6][R14.64] ;  /* 0x000000060e0e7981 */ /* 0x000ea2000c1e1900 */
[----:B------:R-:W-:-:S05]  /*0540*/  IMAD R17, R0, 0x4, R23 ;  /* 0x0000000400117824 */ /* 0x000fca00078e0217 */
[----:B--2---:R1:W-:Y:S02]  /*0550*/  STS [R17], R14 ;  /* 0x0000000e11007388 */ /* 0x0043e40000000800 */
.L_x_7:
[----:B------:R-:W-:Y:S05]  /*0560*/  BSYNC.RECONVERGENT B3 ;  /* 0x0000000000037941 */ /* 0x000fea0003800200 */
.L_x_6:
[----:B------:R-:W-:Y:S01]  /*0570*/  IMAD.MOV.U32 R22, RZ, RZ, R6 ;  /* 0x000000ffff167224 */ /* 0x000fe200078e0006 */
[----:B------:R-:W-:Y:S06]  /*0580*/  @!P5 BRA `(.L_x_5) ;  /* 0x000000000070d947 */ /* 0x000fec0003800000 */
[----:B------:R-:W-:Y:S01]  /*0590*/  PLOP3.LUT P4, PT, P1, P3, PT, 0xf8, 0x8f ;  /* 0x00000000008f781c */ /* 0x000fe20000f87f70 */
[----:B------:R-:W-:Y:S01]  /*05a0*/  BSSY.RECONVERGENT B3, `(.L_x_8) ;  /* 0x000000c000037945 */ /* 0x000fe20003800200 */
[----:B------:R-:W-:-:S11]  /*05b0*/  ISETP.NE.AND P5, PT, R19, 0x1, PT ;  /* 0x000000011300780c */ /* 0x000fd60003fa5270 */
[----:B01----:R-:W-:-:S05]  /*05c0*/  @P4 LEA R14, R6, R23, 0x2 ;  /* 0x00000017060e4211 */ /* 0x003fca00078e10ff */
        /* <DEDUP_REMOVED lines=9> */
.L_x_9:
[----:B------:R-:W-:Y:S05]  /*0660*/  BSYNC.RECONVERGENT B3 ;  /* 0x0000000000037941 */ /* 0x000fea0003800200 */
.L_x_8:
[----:B------:R-:W-:Y:S01]  /*0670*/  IMAD.MOV.U32 R22, RZ, RZ, R20 ;  /* 0x000000ffff167224 */ /* 0x000fe200078e0014 */
[----:B------:R-:W-:Y:S06]  /*0680*/  @!P5 BRA `(.L_x_5) ;  /* 0x000000000030d947 */ /* 0x000fec0003800000 */
[----:B------:R-:W-:Y:S01]  /*0690*/  PLOP3.LUT P4, PT, P2, P3, PT, 0xf8, 0x8f ;  /* 0x00000000008f781c */ /* 0x000fe20001787f70 */
[----:B------:R-:W-:-:S12]  /*06a0*/  IMAD.IADD R22, R20, 0x1, R7 ;  /* 0x0000000114167824 */ /* 0x000fd800078e0207 */
[----:B01----:R-:W-:-:S05]  /*06b0*/  @P4 LEA R14, R20, R23, 0x2 ;  /* 0x00000017140e4211 */ /* 0x003fca00078e10ff */
[----:B------:R2:W-:Y:S01]  /*06c0*/  @P4 STS [R14], RZ ;  /* 0x000000ff0e004388 */ /* 0x0005e20000000800 */
[----:B------:R-:W-:Y:S05]  /*06d0*/  @P4 BRA `(.L_x_5) ;  /* 0x00000000001c4947 */ /* 0x000fea0003800000 */
[----:B--2---:R-:W0:Y:S01]  /*06e0*/  LDC.64 R14, c[0x0][0x380] ;  /* 0x0000e000ff0e7b82 */ /* 0x004e220000000a00 */
[----:B------:R-:W1:Y:S02]  /*06f0*/  LDCU UR4, c[0x0][0x39c] ;  /* 0x00007380ff0477ac */ /* 0x000e640008000800 */
[----:B-1----:R-:W-:-:S04]  /*0700*/  IMAD R17, R21, UR4, R11 ;  /* 0x0000000415117c24 */ /* 0x002fc8000f8e020b */
[----:B0-----:R-:W-:-:S06]  /*0710*/  IMAD.WIDE R14, R17, 0x4, R14 ;  /* 0x00000004110e7825 */ /* 0x001fcc00078e020e */
[----:B------:R-:W2:Y:S01]  /*0720*/  LDG.E R14, desc[UR6][R14.64] ;  /* 0x000000060e0e7981 */ /* 0x000ea2000c1e1900 */
[----:B------:R-:W-:-:S05]  /*0730*/  IMAD R17, R20, 0x4, R23 ;  /* 0x0000000414117824 */ /* 0x000fca00078e0217 */
[----:B--2---:R3:W-:Y:S02]  /*0740*/  STS [R17], R14 ;  /* 0x0000000e11007388 */ /* 0x0047e40000000800 */
.L_x_5:
[----:B------:R-:W-:Y:S05]  /*0750*/  BSYNC.RECONVERGENT B0 ;  /* 0x0000000000007941 */ /* 0x000fea0003800200 */
.L_x_4:
[----:B------:R-:W-:-:S13]  /*0760*/  ISETP.GE.U32.AND P4, PT, R12, 0x3, PT ;  /* 0x000000030c00780c */ /* 0x000fda0003f86070 */
[----:B------:R-:W-:Y:S05]  /*0770*/  @!P4 BRA `(.L_x_3) ;  /* 0x0000000000c8c947 */ /* 0x000fea0003800000 */
.L_x_10:
[----:B0-----:R-:W-:-:S04]  /*0780*/  IADD3 R24, PT, PT, R9, R22, RZ ;  /* 0x0000001609187210 */ /* 0x001fc80007ffe0ff */
[----:B------:R-:W-:-:S04]  /*0790*/  ISETP.GE.AND P4, PT, R24, UR8, PT ;  /* 0x0000000818007c0c */ /* 0x000fc8000bf86270 */
[----:B------:R-:W-:-:S04]  /*07a0*/  ISETP.LT.OR P4, PT, R24, RZ, P4 ;  /* 0x000000ff1800720c */ /* 0x000fc80002781670 */
[----:B------:R-:W-:-:S13]  /*07b0*/  PLOP3.LUT P5, PT, P4, P3, PT, 0xf8, 0x8f ;  /* 0x00000000008f781c */ /* 0x000fda00027a7f70 */
[----:B0123--:R-:W0:Y:S01]  /*07c0*/  @!P5 LDC.64 R14, c[0x0][0x380] ;  /* 0x0000e000ff0edb82 */ /* 0x00fe220000000a00 */
[----:B------:R-:W-:-:S04]  /*07d0*/  @!P5 IMAD R17, R21, UR8, R24 ;  /* 0x000000081511dc24 */ /* 0x000fc8000f8e0218 */
[----:B0-----:R-:W-:-:S06]  /*07e0*/  @!P5 IMAD.WIDE R16, R17, 0x4, R14 ;  /* 0x000000041110d825 */ /* 0x001fcc00078e020e */
[----:B------:R-:W2:Y:S01]  /*07f0*/  @!P5 LDG.E R16, desc[UR6][R16.64] ;  /* 0x000000061010d981 */ /* 0x000ea2000c1e1900 */
[----:B------:R-:W-:Y:S02]  /*0800*/  IMAD.IADD R24, R24, 0x1, R7 ;  /* 0x0000000118187824 */ /* 0x000fe400078e0207 */
[----:B------:R-:W-:-:S03]  /*0810*/  IMAD R27, R22, 0x4, R23 ;  /* 0x00000004161b7824 */ /* 0x000fc600078e0217 */
[C---:B------:R-:W-:Y:S02]  /*0820*/  ISETP.GE.AND P4, PT, R24.reuse, UR8, PT ;  /* 0x0000000818007c0c */ /* 0x040fe4000bf86270 */
[C---:B------:R-:W-:Y:S02]  /*0830*/  IADD3 R26, PT, PT, R24.reuse, R7, RZ ;  /* 0x00000007181a7210 */ /* 0x040fe40007ffe0ff */
[----:B------:R-:W-:-:S03]  /*0840*/  ISETP.LT.OR P4, PT, R24, RZ, P4 ;  /* 0x000000ff1800720c */ /* 0x000fc60002781670 */
[----:B------:R-:W-:Y:S01]  /*0850*/  IMAD.IADD R28, R26, 0x1, R7 ;  /* 0x000000011a1c7824 */ /* 0x000fe200078e0207 */
[----:B------:R-:W-:-:S04]  /*0860*/  PLOP3.LUT P4, PT, P4, P3, PT, 0xf8, 0x8f ;  /* 0x00000000008f781c */ /* 0x000fc80002787f70 */
[----:B------:R-:W-:-:S04]  /*0870*/  ISETP.GE.AND P6, PT, R28, UR8, PT ;  /* 0x000000081c007c0c */ /* 0x000fc8000bfc6270 */
[----:B------:R-:W-:-:S04]  /*0880*/  ISETP.LT.OR P6, PT, R28, RZ, P6 ;  /* 0x000000ff1c00720c */ /* 0x000fc800037c1670 */
[----:B------:R-:W-:Y:S01]  /*0890*/  PLOP3.LUT P6, PT, P6, P3, PT, 0xf8, 0x8f ;  /* 0x00000000008f781c */ /* 0x000fe200037c7f70 */
[----:B------:R-:W0:Y:S01]  /*08a0*/  @!P4 LDC.64 R14, c[0x0][0x380] ;  /* 0x0000e000ff0ecb82 */ /* 0x000e220000000a00 */
[----:B------:R-:W-:-:S04]  /*08b0*/  @!P4 IMAD R25, R21, UR8, R24 ;  /* 0x000000081519cc24 */ /* 0x000fc8000f8e0218 */
[----:B0-----:R-:W-:-:S07]  /*08c0*/  @!P4 IMAD.WIDE R24, R25, 0x4, R14 ;  /* 0x000000041918c825 */ /* 0x001fce00078e020e */
[----:B------:R-:W0:Y:S01]  /*08d0*/  @!P6 LDC.64 R14, c[0x0][0x380] ;  /* 0x0000e000ff0eeb82 */ /* 0x000e220000000a00 */
[----:B------:R-:W-:Y:S01]  /*08e0*/  @!P6 IMAD R29, R21, UR8, R28 ;  /* 0x00000008151dec24 */ /* 0x000fe2000f8e021c */
[----:B------:R1:W3:Y:S03]  /*08f0*/  @!P4 LDG.E R24, desc[UR6][R24.64] ;  /* 0x000000061818c981 */ /* 0x0002e6000c1e1900 */
[----:B0-----:R-:W-:-:S06]  /*0900*/  @!P6 IMAD.WIDE R14, R29, 0x4, R14 ;  /* 0x000000041d0ee825 */ /* 0x001fcc00078e020e */
[----:B------:R-:W4:Y:S04]  /*0910*/  @!P6 LDG.E R15, desc[UR6][R14.64] ;  /* 0x000000060e0fe981 */ /* 0x000f28000c1e1900 */
[----:B--2---:R0:W-:Y:S04]  /*0920*/  @!P5 STS [R27], R16 ;  /* 0x000000101b00d388 */ /* 0x0041e80000000800 */
[----:B------:R2:W-:Y:S01]  /*0930*/  @P5 STS [R27], RZ ;  /* 0x000000ff1b005388 */ /* 0x0005e20000000800 */
[----:B------:R-:W-:-:S04]  /*0940*/  ISETP.GE.AND P5, PT, R26, UR8, PT ;  /* 0x000000081a007c0c */ /* 0x000fc8000bfa6270 */
[----:B------:R-:W-:-:S04]  /*0950*/  ISETP.LT.OR P5, PT, R26, RZ, P5 ;  /* 0x000000ff1a00720c */ /* 0x000fc80002fa1670 */
[----:B------:R-:W-:-:S13]  /*0960*/  PLOP3.LUT P5, PT, P5, P3, PT, 0xf8, 0x8f ;  /* 0x00000000008f781c */ /* 0x000fda0002fa7f70 */
[----:B0-----:R-:W0:Y:S01]  /*0970*/  @!P5 LDC.64 R16, c[0x0][0x380] ;  /* 0x0000e000ff10db82 */ /* 0x001e220000000a00 */
[----:B--2---:R-:W-:-:S04]  /*0980*/  @!P5 IMAD R27, R21, UR8, R26 ;  /* 0x00000008151bdc24 */ /* 0x004fc8000f8e021a */
[----:B0-----:R-:W-:-:S06]  /*0990*/  @!P5 IMAD.WIDE R16, R27, 0x4, R16 ;  /* 0x000000041b10d825 */ /* 0x001fcc00078e0210 */
[----:B------:R-:W2:Y:S01]  /*09a0*/  @!P5 LDG.E R16, desc[UR6][R16.64] ;  /* 0x000000061010d981 */ /* 0x000ea2000c1e1900 */
[----:B------:R-:W-:-:S05]  /*09b0*/  IMAD.IADD R22, R7, 0x1, R22 ;  /* 0x0000000107167824 */ /* 0x000fca00078e0216 */
[C---:B------:R-:W-:Y:S01]  /*09c0*/  IADD3 R26, PT, PT, R22.reuse, R7, RZ ;  /* 0x00000007161a7210 */ /* 0x040fe20007ffe0ff */
[----:B-1----:R-:W-:-:S04]  /*09d0*/  IMAD R25, R22, 0x4, R23 ;  /* 0x0000000416197824 */ /* 0x002fc800078e0217 */
[C---:B------:R-:W-:Y:S01]  /*09e0*/  IMAD.IADD R22, R26.reuse, 0x1, R7 ;  /* 0x000000011a167824 */ /* 0x040fe200078e0207 */
[----:B------:R-:W-:Y:S01]  /*09f0*/  LEA R27, R26, R23, 0x2 ;  /* 0x000000171a1b7211 */ /* 0x000fe200078e10ff */
[----:B------:R0:W-:Y:S02]  /*0a00*/  @P4 STS [R25], RZ ;  /* 0x000000ff19004388 */ /* 0x0001e40000000800 */
[C---:B------:R-:W-:Y:S02]  /*0a10*/  IMAD R26, R22.reuse, 0x4, R23 ;  /* 0x00000004161a7824 */ /* 0x040fe400078e0217 */
[----:B---3--:R0:W-:Y:S01]  /*0a20*/  @!P4 STS [R25], R24 ;  /* 0x000000181900c388 */ /* 0x0081e20000000800 */
[----:B------:R-:W-:-:S03]  /*0a30*/  IMAD.IADD R22, R22, 0x1, R7 ;  /* 0x0000000116167824 */ /* 0x000fc600078e0207 */
[----:B------:R0:W-:Y:S02]  /*0a40*/  @P5 STS [R27], RZ ;  /* 0x000000ff1b005388 */ /* 0x0001e40000000800 */
[----:B------:R-:W-:Y:S02]  /*0a50*/  ISETP.GE.U32.AND P4, PT, R22, 0x20, PT ;  /* 0x000000201600780c */ /* 0x000fe40003f86070 */
[----:B--2---:R0:W-:Y:S04]  /*0a60*/  @!P5 STS [R27], R16 ;  /* 0x000000101b00d388 */ /* 0x0041e80000000800 */
[----:B------:R0:W-:Y:S04]  /*0a70*/  @P6 STS [R26], RZ ;  /* 0x000000ff1a006388 */ /* 0x0001e80000000800 */
[----:B----4-:R0:W-:Y:S03]  /*0a80*/  @!P6 STS [R26], R15 ;  /* 0x0000000f1a00e388 */ /* 0x0101e60000000800 */
[----:B------:R-:W-:Y:S05]  /*0a90*/  @!P4 BRA `(.L_x_10) ;  /* 0xfffffffc0038c947 */ /* 0x000fea000383ffff */
.L_x_3:
[----:B------:R-:W-:Y:S05]  /*0aa0*/  BSYNC.RECONVERGENT B1 ;  /* 0x0000000000017941 */ /* 0x000fea0003800200 */
.L_x_2:
[----:B------:R-:W4:Y:S02]  /*0ab0*/  LDCU UR4, c[0x0][0x364] ;  /* 0x00006c80ff0477ac */ /* 0x000f240008000800 */
[----:B----4-:R-:W-:-:S04]  /*0ac0*/  IADD3 R18, PT, PT, R18, UR4, RZ ;  /* 0x0000000412127c10 */ /* 0x010fc8000fffe0ff */
[----:B------:R-:W-:-:S13]  /*0ad0*/  ISETP.GE.U32.AND P3, PT, R18, 0x20, PT ;  /* 0x000000201200780c */ /* 0x000fda0003f66070 */
[----:B------:R-:W-:Y:S05]  /*0ae0*/  @!P3 BRA `(.L_x_11) ;  /* 0xfffffff8002cb947 */ /* 0x000fea000383ffff */
.L_x_1:
[----:B------:R-:W-:Y:S05]  /*0af0*/  BSYNC.RECONVERGENT B2 ;  /* 0x0000000000027941 */ /* 0x000fea0003800200 */
.L_x_0:
[----:B------:R-:W-:Y:S01]  /*0b00*/  BAR.SYNC.DEFER_BLOCKING 0x0 ;  /* 0x0000000000007b1d */ /* 0x000fe20000010000 */
[----:B------:R-:W-:-:S05]  /*0b10*/  IMAD.IADD R7, R3, 0x1, R4 ;  /* 0x0000000103077824 */ /* 0x000fca00078e0204 */
[----:B------:R-:W-:-:S04]  /*0b20*/  ISETP.GE.AND P0, PT, R0, R7, PT ;  /* 0x000000070000720c */ /* 0x000fc80003f06270 */
[----:B------:R-:W-:-:S13]  /*0b30*/  ISETP.LT.OR P0, PT, R0, R3, P0 ;  /* 0x000000030000720c */ /* 0x000fda0000701670 */
[----:B------:R-:W-:Y:S05]  /*0b40*/  @P0 EXIT ;  /* 0x000000000000094d */ /* 0x000fea0003800000 */
[----:B------:R-:W4:Y:S02]  /*0b50*/  S2R R4, SR_TID.Y ;  /* 0x0000000000047919 */ /* 0x000f240000002200 */
[----:B----4-:R-:W-:-:S04]  /*0b60*/  ISETP.GE.AND P0, PT, R4, R7, PT ;  /* 0x000000070400720c */ /* 0x010fc80003f06270 */
[----:B------:R-:W-:-:S13]  /*0b70*/  ISETP.LT.OR P0, PT, R4, R3, P0 ;  /* 0x000000030400720c */ /* 0x000fda0000701670 */
[----:B------:R-:W-:Y:S05]  /*0b80*/  @P0 EXIT ;  /* 0x000000000000094d */ /* 0x000fea0003800000 */
[----:B------:R-:W4:Y:S01]  /*0b90*/  LDCU UR4, c[0x0][0x3a0] ;  /* 0x00007400ff0477ac */ /* 0x000f220008000800 */
[----:B0123--:R-:W-:Y:S01]  /*0ba0*/  IMAD.MOV.U32 R14, RZ, RZ, RZ ;  /* 0x000000ffff0e7224 */ /* 0x00ffe200078e00ff */
[----:B----4-:R-:W-:-:S09]  /*0bb0*/  UISETP.GE.AND UP0, UPT, UR4, -0x1, UPT ;  /* 0xffffffff0400788c */ /* 0x010fd2000bf06270 */
[----:B------:R-:W-:Y:S05]  /*0bc0*/  BRA.U !UP0, `(.L_x_12) ;  /* 0x0000000908047547 */ /* 0x000fea000b800000 */
[----:B------:R-:W0:Y:S01]  /*0bd0*/  S2R R8, SR_CgaCtaId ;  /* 0x0000000000087919 */ /* 0x000e220000008800 */
[----:B------:R-:W-:Y:S01]  /*0be0*/  IABS R6, R3 ;  /* 0x0000000300067213 */ /* 0x000fe20000000000 */
[----:B------:R-:W-:Y:S01]  /*0bf0*/  IMAD.MOV.U32 R14, RZ, RZ, RZ ;  /* 0x000000ffff0e7224 */ /* 0x000fe200078e00ff */
[----:B------:R-:W-:Y:S02]  /*0c00*/  MOV R7, 0x400 ;  /* 0x0000040000077802 */ /* 0x000fe40000000f00 */
[----:B------:R-:W-:-:S05]  /*0c10*/  SHF.L.U32 R9, R3, 0x7, RZ ;  /* 0x0000000703097819 */ /* 0x000fca00000006ff */
[----:B------:R-:W-:Y:S01]  /*0c20*/  IMAD R10, R4, 0x80, -R9 ;  /* 0x00000080040a7824 */ /* 0x000fe200078e0a09 */
[----:B0-----:R-:W-:Y:S01]  /*0c30*/  LEA R11, R8, R7, 0x18 ;  /* 0x00000007080b7211 */ /* 0x001fe200078ec0ff */
[C---:B------:R-:W-:Y:S01]  /*0c40*/  IMAD.IADD R7, R3.reuse, 0x1, R6 ;  /* 0x0000000103077824 */ /* 0x040fe200078e0206 */
[----:B------:R-:W-:Y:S02]  /*0c50*/  IADD3 R8, PT, PT, -R3, RZ, RZ ;  /* 0x000000ff03087210 */ /* 0x000fe40007ffe1ff */
[----:B------:R-:W-:Y:S01]  /*0c60*/  IADD3 R10, PT, PT, R10, 0x200, R11 ;  /* 0x000002000a0a7810 */ /* 0x000fe20007ffe00b */
[----:B------:R-:W-:Y:S01]  /*0c70*/  VIADD R9, R7, 0x1 ;  /* 0x0000000107097836 */ /* 0x000fe20000000000 */
[----:B------:R-:W-:-:S04]  /*0c80*/  MOV R11, R8 ;  /* 0x00000008000b7202 */ /* 0x000fc80000000f00 */
[----:B------:R-:W-:-:S07]  /*0c90*/  LOP3.LUT R12, R9, 0x7, RZ, 0xc0, !PT ;  /* 0x00000007090c7812 */ /* 0x000fce00078ec0ff */
.L_x_17:
[----:B------:R-:W-:Y:S01]  /*0ca0*/  ISETP.GE.U32.AND P1, PT, R7, 0x7, PT ;  /* 0x000000070700780c */ /* 0x000fe20003f26070 */
[----:B------:R-:W-:Y:S01]  /*0cb0*/  IMAD.IADD R13, R0, 0x1, R11 ;  /* 0x00000001000d7824 */ /* 0x000fe200078e020b */
[----:B------:R-:W-:Y:S02]  /*0cc0*/  IABS R6, R3 ;  /* 0x0000000300067213 */ /* 0x000fe40000000000 */
[----:B------:R-:W-:Y:S02]  /*0cd0*/  ISETP.NE.AND P2, PT, R12, RZ, PT ;  /* 0x000000ff0c00720c */ /* 0x000fe40003f45270 */
[----:B------:R-:W-:Y:S01]  /*0ce0*/  ISETP.NE.AND P0, PT, R11, R6, PT ;  /* 0x000000060b00720c */ /* 0x000fe20003f05270 */
[----:B------:R-:W-:Y:S01]  /*0cf0*/  IMAD.MOV.U32 R6, RZ, RZ, R8 ;  /* 0x000000ffff067224 */ /* 0x000fe200078e0008 */
[----:B------:R-:W-:-:S05]  /*0d00*/  IADD3 R20, PT, PT, R3, R11, RZ ;  /* 0x0000000b03147210 */ /* 0x000fca0007ffe0ff */
[----:B------:R-:W-:Y:S06]  /*0d10*/  @!P1 BRA `(.L_x_13) ;  /* 0x0000000000b49947 */ /* 0x000fec0003800000 */
[----:B------:R-:W-:Y:S01]  /*0d20*/  LOP3.LUT R22, R9, 0xfffffff8, RZ, 0xc0, !PT ;  /* 0xfffffff809167812 */ /* 0x000fe200078ec0ff */
[----:B------:R-:W-:Y:S01]  /*0d30*/  IMAD.MOV.U32 R23, RZ, RZ, R20 ;  /* 0x000000ffff177224 */ /* 0x000fe200078e0014 */
[----:B------:R-:W-:Y:S02]  /*0d40*/  LEA R21, R13, R10, 0x2 ;  /* 0x0000000a0d157211 */ /* 0x000fe400078e10ff */
[----:B------:R-:W-:Y:S01]  /*0d50*/  MOV R6, R8 ;  /* 0x0000000800067202 */ /* 0x000fe20000000f00 */
[----:B------:R-:W-:-:S07]  /*0d60*/  IMAD.MOV R22, RZ, RZ, -R22 ;  /* 0x000000ffff167224 */ /* 0x000fce00078e0a16 */
.L_x_14:
[----:B------:R-:W0:Y:S01]  /*0d70*/  LDC.64 R16, c[0x0][0x388] ;  /* 0x0000e200ff107b82 */ /* 0x000e220000000a00 */
[----:B------:R-:W1:Y:S04]  /*0d80*/  LDS R25, [R21+-0x200] ;  /* 0xfffe000015197984 */ /* 0x000e680000000800 */
[----:B------:R-:W2:Y:S03]  /*0d90*/  LDS R24, [R21+-0x180] ;  /* 0xfffe800015187984 */ /* 0x000ea60000000800 */
[----:B------:R-:W3:Y:S01]  /*0da0*/  LDC R27, c[0x0][0x3a0] ;  /* 0x0000e800ff1b7b82 */ /* 0x000ee20000000800 */
[----:B0-----:R-:W-:-:S05]  /*0db0*/  IMAD.WIDE R16, R23, 0x4, R16 ;  /* 0x0000000417107825 */ /* 0x001fca00078e0210 */
[----:B------:R-:W1:Y:S01]  /*0dc0*/  LDG.E R15, desc[UR6][R16.64] ;  /* 0x00000006100f7981 */ /* 0x000e62000c1e1900 */
[----:B---3--:R-:W-:-:S05]  /*0dd0*/  IMAD.WIDE R18, R27, 0x4, R16 ;  /* 0x000000041b127825 */ /* 0x008fca00078e0210 */
[----:B------:R0:W2:Y:S02]  /*0de0*/  LDG.E R26, desc[UR6][R18.64] ;  /* 0x00000006121a7981 */ /* 0x0000a4000c1e1900 */
[----:B0-----:R-:W-:-:S05]  /*0df0*/  IMAD.WIDE R18, R27, 0x4, R18 ;  /* 0x000000041b127825 */ /* 0x001fca00078e0212 */
[----:B------:R-:W3:Y:S01]  /*0e00*/  LDG.E R28, desc[UR6][R18.64] ;  /* 0x00000006121c7981 */ /* 0x000ee2000c1e1900 */
[----:B------:R-:W-:-:S04]  /*0e10*/  IMAD.WIDE R16, R27, 0x4, R18 ;  /* 0x000000041b107825 */ /* 0x000fc800078e0212 */
[----:B-1----:R-:W-:Y:S02]  /*0e20*/  FFMA R29, R25, R15, R14 ;  /* 0x0000000f191d7223 */ /* 0x002fe4000000000e */
[----:B------:R0:W4:Y:S01]  /*0e30*/  LDG.E R25, desc[UR6][R16.64] ;  /* 0x0000000610197981 */ /* 0x000122000c1e1900 */
[----:B------:R-:W-:-:S04]  /*0e40*/  IMAD.WIDE R14, R27, 0x4, R16 ;  /* 0x000000041b0e7825 */ /* 0x000fc800078e0210 */
[----:B--2---:R-:W-:Y:S02]  /*0e50*/  FFMA R26, R24, R26, R29 ;  /* 0x0000001a181a7223 */ /* 0x004fe4000000001d */
[----:B------:R-:W3:Y:S04]  /*0e60*/  LDS R29, [R21+-0x100] ;  /* 0xffff0000151d7984 */ /* 0x000ee80000000800 */
[----:B------:R-:W2:Y:S01]  /*0e70*/  LDG.E R24, desc[UR6][R14.64] ;  /* 0x000000060e187981 */ /* 0x000ea2000c1e1900 */
[----:B0-----:R-:W-:-:S04]  /*0e80*/  IMAD.WIDE R16, R27, 0x4, R14 ;  /* 0x000000041b107825 */ /* 0x001fc800078e020e */
[----:B------:R-:W-:Y:S01]  /*0e90*/  IMAD.WIDE R18, R27, 0x4, R16 ;  /* 0x000000041b127825 */ /* 0x000fe200078e0210 */
[----:B------:R0:W5:Y:S04]  /*0ea0*/  LDG.E R14, desc[UR6][R16.64] ;  /* 0x00000006100e7981 */ /* 0x000168000c1e1900 */
[----:B0-----:R-:W4:Y:S01]  /*0eb0*/  LDS R16, [R21+-0x80] ;  /* 0xffff800015107984 */ /* 0x001f220000000800 */
[----:B---3--:R-:W-:Y:S01]  /*0ec0*/  FFMA R15, R29, R28, R26 ;  /* 0x0000001c1d0f7223 */ /* 0x008fe2000000001a */
[C---:B------:R-:W-:Y:S02]  /*0ed0*/  IMAD.WIDE R28, R27.reuse, 0x4, R18 ;  /* 0x000000041b1c7825 */ /* 0x040fe400078e0212 */
[----:B------:R-:W3:Y:S04]  /*0ee0*/  LDG.E R26, desc[UR6][R18.64] ;  /* 0x00000006121a7981 */ /* 0x000ee8000c1e1900 */
[----:B------:R-:W3:Y:S01]  /*0ef0*/  LDG.E R28, desc[UR6][R28.64] ;  /* 0x000000061c1c7981 */ /* 0x000ee2000c1e1900 */
[----:B------:R-:W-:Y:S01]  /*0f00*/  IADD3 R22, PT, PT, R22, 0x8, RZ ;  /* 0x0000000816167810 */ /* 0x000fe20007ffe0ff */
[----:B------:R-:W-:Y:S01]  /*0f10*/  IMAD R23, R27, 0x8, R23 ;  /* 0x000000081b177824 */ /* 0x000fe200078e0217 */
[----:B------:R-:W-:-:S02]  /*0f20*/  IADD3 R6, PT, PT, R6, 0x8, RZ ;  /* 0x0000000806067810 */ /* 0x000fc40007ffe0ff */
[----:B------:R-:W-:Y:S01]  /*0f30*/  ISETP.NE.AND P1, PT, R22, RZ, PT ;  /* 0x000000ff1600720c */ /* 0x000fe20003f25270 */
[----:B----4-:R-:W-:Y:S02]  /*0f40*/  FFMA R25, R16, R25, R15 ;  /* 0x0000001910197223 */ /* 0x010fe4000000000f */
[----:B------:R-:W2:Y:S04]  /*0f50*/  LDS R16, [R21] ;  /* 0x0000000015107984 */ /* 0x000ea80000000800 */
[----:B------:R-:W5:Y:S01]  /*0f60*/  LDS R15, [R21+0x80] ;  /* 0x00008000150f7984 */ /* 0x000f620000000800 */
[----:B--2---:R-:W-:-:S03]  /*0f70*/  FFMA R25, R16, R24, R25 ;  /* 0x0000001810197223 */ /* 0x004fc60000000019 */
[----:B------:R-:W3:Y:S01]  /*0f80*/  LDS R16, [R21+0x100] ;  /* 0x0001000015107984 */ /* 0x000ee20000000800 */
[----:B-----5:R-:W-:-:S03]  /*0f90*/  FFMA R15, R15, R14, R25 ;  /* 0x0000000e0f0f7223 */ /* 0x020fc60000000019 */
[----:B------:R0:W1:Y:S02]  /*0fa0*/  LDS R24, [R21+0x180] ;  /* 0x0001800015187984 */ /* 0x0000640000000800 */
[----:B0-----:R-:W-:Y:S02]  /*0fb0*/  VIADD R21, R21, 0x400 ;  /* 0x0000040015157836 */ /* 0x001fe40000000000 */
[----:B---3--:R-:W-:-:S04]  /*0fc0*/  FFMA R15, R16, R26, R15 ;  /* 0x0000001a100f7223 */ /* 0x008fc8000000000f */
[----:B-1----:R-:W-:Y:S01]  /*0fd0*/  FFMA R14, R24, R28, R15 ;  /* 0x0000001c180e7223 */ /* 0x002fe2000000000f */
[----:B------:R-:W-:Y:S06]  /*0fe0*/  @P1 BRA `(.L_x_14) ;  /* 0xfffffffc00601947 */ /* 0x000fec000383ffff */
.L_x_13:
[----:B------:R-:W-:Y:S01]  /*0ff0*/  IADD3 R11, PT, PT, R11, 0x1, RZ ;  /* 0x000000010b0b7810 */ /* 0x000fe20007ffe0ff */
[----:B------:R-:W-:Y:S06]  /*1000*/  @!P2 BRA `(.L_x_15) ;  /* 0x0000000000f0a947 */ /* 0x000fec0003800000 */
[----:B------:R-:W0:Y:S01]  /*1010*/  S2UR UR5, SR_CgaCtaId ;  /* 0x00000000000579c3 */ /* 0x000e220000008800 */
[----:B------:R-:W-:Y:S01]  /*1020*/  VIADD R15, R12, 0xffffffff ;  /* 0xffffffff0c0f7836 */ /* 0x000fe20000000000 */
[----:B------:R-:W-:-:S04]  /*1030*/  UMOV UR4, 0x400 ;  /* 0x0000040000047882 */ /* 0x000fc80000000000 */
[----:B------:R-:W-:Y:S01]  /*1040*/  ISETP.GE.U32.AND P1, PT, R15, 0x3, PT ;  /* 0x000000030f00780c */ /* 0x000fe20003f26070 */
[----:B0-----:R-:W-:-:S06]  /*1050*/  ULEA UR4, UR5, UR4, 0x18 ;  /* 0x0000000405047291 */ /* 0x001fcc000f8ec0ff */
[----:B------:R-:W-:-:S06]  /*1060*/  LEA R13, R13, UR4, 0x2 ;  /* 0x000000040d0d7c11 */ /* 0x000fcc000f8e10ff */
[----:B------:R-:W-:Y:S05]  /*1070*/  @!P1 BRA `(.L_x_16) ;  /* 0x00000000005c9947 */ /* 0x000fea0003800000 */
[----:B------:R-:W0:Y:S01]  /*1080*/  LDC R17, c[0x0][0x3a0] ;  /* 0x0000e800ff117b82 */ /* 0x000e220000000800 */
[----:B------:R-:W-:-:S07]  /*1090*/  IADD3 R15, PT, PT, R3, R6, RZ ;  /* 0x00000006030f7210 */ /* 0x000fce0007ffe0ff */
[----:B------:R-:W1:Y:S01]  /*10a0*/  LDC.64 R24, c[0x0][0x388] ;  /* 0x0000e200ff187b82 */ /* 0x000e620000000a00 */
[----:B0-----:R-:W-:-:S04]  /*10b0*/  IMAD R15, R15, R17, R20 ;  /* 0x000000110f0f7224 */ /* 0x001fc800078e0214 */
[----:B-1----:R-:W-:-:S04]  /*10c0*/  IMAD.WIDE R24, R15, 0x4, R24 ;  /* 0x000000040f187825 */ /* 0x002fc800078e0218 */
[C---:B------:R-:W-:Y:S02]  /*10d0*/  IMAD.WIDE R22, R17.reuse, 0x4, R24 ;  /* 0x0000000411167825 */ /* 0x040fe400078e0218 */
[----:B------:R0:W2:Y:S02]  /*10e0*/  LDG.E R25, desc[UR6][R24.64] ;  /* 0x0000000618197981 */ /* 0x0000a4000c1e1900 */
[C---:B------:R-:W-:Y:S02]  /*10f0*/  IMAD.WIDE R18, R17.reuse, 0x4, R22 ;  /* 0x0000000411127825 */ /* 0x040fe400078e0216 */
[----:B------:R-:W3:Y:S02]  /*1100*/  LDG.E R22, desc[UR6][R22.64] ;  /* 0x0000000616167981 */ /* 0x000ee4000c1e1900 */
[----:B------:R-:W-:Y:S02]  /*1110*/  IMAD.WIDE R16, R17, 0x4, R18 ;  /* 0x0000000411107825 */ /* 0x000fe400078e0212 */
[----:B------:R-:W4:Y:S04]  /*1120*/  LDG.E R18, desc[UR6][R18.64] ;  /* 0x0000000612127981 */ /* 0x000f28000c1e1900 */
[----:B------:R-:W5:Y:S01]  /*1130*/  LDG.E R16, desc[UR6][R16.64] ;  /* 0x0000000610107981 */ /* 0x000f62000c1e1900 */
[----:B------:R-:W-:-:S02]  /*1140*/  IMAD.IADD R26, R6, 0x1, R4 ;  /* 0x00000001061a7824 */ /* 0x000fc400078e0204 */
[----:B------:R-:W-:-:S03]  /*1150*/  VIADD R6, R6, 0x4 ;  /* 0x0000000406067836 */ /* 0x000fc60000000000 */
[----:B------:R-:W-:-:S05]  /*1160*/  LEA R26, R26, R13, 0x7 ;  /* 0x0000000d1a1a7211 */ /* 0x000fca00078e38ff */
[----:B------:R-:W2:Y:S04]  /*1170*/  LDS R15, [R26] ;  /* 0x000000001a0f7984 */ /* 0x000ea80000000800 */
[----:B------:R-:W3:Y:S04]  /*1180*/  LDS R28, [R26+0x80] ;  /* 0x000080001a1c7984 */ /* 0x000ee80000000800 */
[----:B------:R-:W4:Y:S04]  /*1190*/  LDS R21, [R26+0x100] ;  /* 0x000100001a157984 */ /* 0x000f280000000800 */
[----:B0-----:R-:W5:Y:S01]  /*11a0*/  LDS R24, [R26+0x180] ;  /* 0x000180001a187984 */ /* 0x001f620000000800 */
[----:B--2---:R-:W-:-:S04]  /*11b0*/  FFMA R15, R15, R25, R14 ;  /* 0x000000190f0f7223 */ /* 0x004fc8000000000e */
[----:B---3--:R-:W-:-:S04]  /*11c0*/  FFMA R15, R28, R22, R15 ;  /* 0x000000161c0f7223 */ /* 0x008fc8000000000f */
[----:B----4-:R-:W-:-:S04]  /*11d0*/  FFMA R15, R21, R18, R15 ;  /* 0x00000012150f7223 */ /* 0x010fc8000000000f */
[----:B-----5:R-:W-:-:S07]  /*11e0*/  FFMA R14, R24, R16, R15 ;  /* 0x00000010180e7223 */ /* 0x020fce000000000f */
.L_x_16:
[----:B------:R-:W-:-:S13]  /*11f0*/  LOP3.LUT P1, R15, R9, 0x3, RZ, 0xc0, !PT ;  /* 0x00000003090f7812 */ /* 0x000fda000782c0ff */
[----:B------:R-:W-:Y:S05]  /*1200*/  @!P1 BRA `(.L_x_15) ;  /* 0x0000000000709947 */ /* 0x000fea0003800000 */
[----:B------:R-:W-:Y:S02]  /*1210*/  ISETP.NE.AND P1, PT, R15, 0x1, PT ;  /* 0x000000010f00780c */ /* 0x000fe40003f25270 */
[----:B------:R-:W-:-:S04]  /*1220*/  LOP3.LUT R15, R7, 0x1, RZ, 0xc0, !PT ;  /* 0x00000001070f7812 */ /* 0x000fc800078ec0ff */
[----:B------:R-:W-:-:S07]  /*1230*/  ISETP.NE.U32.AND P2, PT, R15, 0x1, PT ;  /* 0x000000010f00780c */ /* 0x000fce0003f45070 */
[----:B------:R-:W0:Y:S01]  /*1240*/  @P1 LDC R21, c[0x0][0x3a0] ;  /* 0x0000e800ff151b82 */ /* 0x000e220000000800 */
[----:B------:R-:W-:Y:S01]  /*1250*/  @P1 IADD3 R15, PT, PT, R3, R6, RZ ;  /* 0x00000006030f1210 */ /* 0x000fe20007ffe0ff */
[C---:B------:R-:W-:Y:S01]  /*1260*/  @P1 IMAD.IADD R22, R6.reuse, 0x1, R4 ;  /* 0x0000000106161824 */ /* 0x040fe200078e0204 */
[----:B------:R-:W-:-:S05]  /*1270*/  @P1 IADD3 R6, PT, PT, R6, 0x2, RZ ;  /* 0x0000000206061810 */ /* 0x000fca0007ffe0ff */
[----:B------:R-:W1:Y:S08]  /*1280*/  @P1 LDC.64 R18, c[0x0][0x388] ;  /* 0x0000e200ff121b82 */ /* 0x000e700000000a00 */
[----:B------:R-:W2:Y:S08]  /*1290*/  @P2 LDC R23, c[0x0][0x3a0] ;  /* 0x0000e800ff172b82 */ /* 0x000eb00000000800 */
[----:B------:R-:W3:Y:S01]  /*12a0*/  @P2 LDC.64 R16, c[0x0][0x388] ;  /* 0x0000e200ff102b82 */ /* 0x000ee20000000a00 */
[----:B0-----:R-:W-:-:S04]  /*12b0*/  @P1 IMAD R15, R15, R21, R20 ;  /* 0x000000150f0f1224 */ /* 0x001fc800078e0214 */
[----:B-1----:R-:W-:-:S04]  /*12c0*/  @P1 IMAD.WIDE R18, R15, 0x4, R18 ;  /* 0x000000040f121825 */ /* 0x002fc800078e0212 */
[----:B------:R-:W-:-:S04]  /*12d0*/  @P2 IMAD.IADD R15, R3, 0x1, R6 ;  /* 0x00000001030f2824 */ /* 0x000fc800078e0206 */
[----:B--2---:R-:W-:Y:S02]  /*12e0*/  @P2 IMAD R15, R15, R23, R20 ;  /* 0x000000170f0f2224 */ /* 0x004fe400078e0214 */
[----:B------:R-:W-:Y:S02]  /*12f0*/  @P1 IMAD.WIDE R20, R21, 0x4, R18 ;  /* 0x0000000415141825 */ /* 0x000fe400078e0212 */
[----:B------:R-:W2:Y:S02]  /*1300*/  @P1 LDG.E R19, desc[UR6][R18.64] ;  /* 0x0000000612131981 */ /* 0x000ea4000c1e1900 */
[----:B---3--:R-:W-:Y:S02]  /*1310*/  @P2 IMAD.WIDE R16, R15, 0x4, R16 ;  /* 0x000000040f102825 */ /* 0x008fe400078e0210 */
[----:B------:R-:W3:Y:S04]  /*1320*/  @P1 LDG.E R20, desc[UR6][R20.64] ;  /* 0x0000000614141981 */ /* 0x000ee8000c1e1900 */
[----:B------:R-:W4:Y:S01]  /*1330*/  @P2 LDG.E R16, desc[UR6][R16.64] ;  /* 0x0000000610102981 */ /* 0x000f22000c1e1900 */
[----:B------:R-:W-:Y:S01]  /*1340*/  @P1 LEA R22, R22, R13, 0x7 ;  /* 0x0000000d16161211 */ /* 0x000fe200078e38ff */
[----:B------:R-:W-:-:S04]  /*1350*/  @P2 IMAD.IADD R6, R4, 0x1, R6 ;  /* 0x0000000104062824 */ /* 0x000fc800078e0206 */
[----:B------:R-:W2:Y:S01]  /*1360*/  @P1 LDS R15, [R22] ;  /* 0x00000000160f1984 */ /* 0x000ea20000000800 */
[----:B------:R-:W-:-:S03]  /*1370*/  @P2 LEA R6, R6, R13, 0x7 ;  /* 0x0000000d06062211 */ /* 0x000fc600078e38ff */
[----:B------:R-:W3:Y:S04]  /*1380*/  @P1 LDS R24, [R22+0x80] ;  /* 0x0000800016181984 */ /* 0x000ee80000000800 */
[----:B------:R-:W4:Y:S01]  /*1390*/  @P2 LDS R13, [R6] ;  /* 0x00000000060d2984 */ /* 0x000f220000000800 */
[----:B--2---:R-:W-:-:S04]  /*13a0*/  @P1 FFMA R15, R15, R19, R14 ;  /* 0x000000130f0f1223 */ /* 0x004fc8000000000e */
[----:B---3--:R-:W-:-:S04]  /*13b0*/  @P1 FFMA R14, R24, R20, R15 ;  /* 0x00000014180e1223 */ /* 0x008fc8000000000f */
[----:B----4-:R-:W-:-:S07]  /*13c0*/  @P2 FFMA R14, R13, R16, R14 ;  /* 0x000000100d0e2223 */ /* 0x010fce000000000e */
.L_x_15:
[----:B------:R-:W-:Y:S05]  /*13d0*/  @P0 BRA `(.L_x_17) ;  /* 0xfffffff800300947 */ /* 0x000fea000383ffff */
.L_x_12:
[----:B------:R-:W0:Y:S01]  /*13e0*/  LDCU.64 UR4, c[0x0][0x398] ;  /* 0x00007300ff0477ac */ /* 0x000e220008000a00 */
[----:B------:R-:W-:Y:S01]  /*13f0*/  BAR.SYNC.DEFER_BLOCKING 0x0 ;  /* 0x0000000000007b1d */ /* 0x000fe20000010000 */
[C---:B0-----:R-:W-:Y:S02]  /*1400*/  ISETP.GE.AND P0, PT, R2.reuse, UR5, PT ;  /* 0x0000000502007c0c */ /* 0x041fe4000bf06270 */
[C---:B------:R-:W-:Y:S02]  /*1410*/  ISETP.GE.AND P1, PT, R5.reuse, UR4, PT ;  /* 0x0000000405007c0c */ /* 0x040fe4000bf26270 */
[----:B------:R-:W-:Y:S02]  /*1420*/  ISETP.GT.AND P0, PT, R2, -0x1, !P0 ;  /* 0xffffffff0200780c */ /* 0x000fe40004704270 */
[----:B------:R-:W-:-:S04]  /*1430*/  ISETP.GT.AND P1, PT, R5, -0x1, !P1 ;  /* 0xffffffff0500780c */ /* 0x000fc80004f24270 */
[----:B------:R-:W-:-:S13]  /*1440*/  PLOP3.LUT P0, PT, P0, P1, PT, 0x80, 0x8 ;  /* 0x000000000008781c */ /* 0x000fda0000703070 */
[----:B------:R-:W-:Y:S05]  /*1450*/  @!P0 EXIT ;  /* 0x000000000000894d */ /* 0x000fea0003800000 */
[----:B------:R-:W0:Y:S01]  /*1460*/  LDC.64 R6, c[0x0][0x390] ;  /* 0x0000e400ff067b82 */ /* 0x000e220000000a00 */
[----:B------:R-:W-:-:S04]  /*1470*/  IMAD R3, R5, UR5, R2 ;  /* 0x0000000505037c24 */ /* 0x000fc8000f8e0202 */
[----:B0-----:R-:W-:-:S05]  /*1480*/  IMAD.WIDE R2, R3, 0x4, R6 ;  /* 0x0000000403027825 */ /* 0x001fca00078e0206 */
[----:B------:R-:W-:Y:S01]  /*1490*/  STG.E desc[UR6][R2.64], R14 ;  /* 0x0000000e02007986 */ /* 0x000fe2000c101906 */
[----:B------:R-:W-:Y:S05]  /*14a0*/  EXIT ;  /* 0x000000000000794d */ /* 0x000fea0003800000 */
.L_x_18:
[----:B------:R-:W-:-:S00]  /*14b0*/  BRA `(.L_x_18) ;  /* 0xfffffffc00fc7947 */ /* 0x000fc0000383ffff */
[----:B------:R-:W-:-:S00]  /*14c0*/  NOP ;  /* 0x0000000000007918 */ /* 0x000fc00000000000 */
        /* <DEDUP_REMOVED lines=11> */
.L_x_19:


//--------------------- .nv.shared._Z17WindowColvolutionPfS_S_iii --------------------------
	.section	.nv.shared._Z17WindowColvolutionPfS_S_iii,"aw",@nobits
	.sectionflags	@""
	.align	4
.nv.shared._Z17WindowColvolutionPfS_S_iii:
	.zero		5120


//--------------------- .nv.shared.reserved.0     --------------------------
	.section	.nv.shared.reserved.0,"aw",@nobits
	.weak		__nv_reservedSMEM_offset_0_alias
	.size		__nv_reservedSMEM_offset_0_alias, 0, 64
	.other		__nv_reservedSMEM_offset_0_alias,@"STO_CUDA_RESERVED_SHARED STV_DEFAULT"
__nv_reservedSMEM_offset_0_alias:
	.zero		0
	.zero		64


//--------------------- .nv.constant0._Z17WindowColvolutionPfS_S_iii --------------------------
	.section	.nv.constant0._Z17WindowColvolutionPfS_S_iii,"a",@progbits
	.sectionflags	@""
	.align	4
.nv.constant0._Z17WindowColvolutionPfS_S_iii:
	.zero		932


//--------------------- SYMBOLS --------------------------

	.type		.nv.reservedSmem.offset0,@object
	.size		.nv.reservedSmem.offset0,0x4
	.type		.nv.reservedSmem.cap,@object
	.size		.nv.reservedSmem.cap,0x4
